//
// Generated by NVIDIA NVVM Compiler
//
// Compiler Build ID: CL-36424714
// Cuda compilation tools, release 13.0, V13.0.88
// Based on NVVM 20.0.0
//

.version 9.0
.target sm_100
.address_size 64

	// .globl	_Z14naiveAddKernelPfS_S_i
.extern .shared .align 16 .b8 sdata[];

.visible .entry _Z14naiveAddKernelPfS_S_i(
	.param .u64 .ptr .align 1 _Z14naiveAddKernelPfS_S_i_param_0,
	.param .u64 .ptr .align 1 _Z14naiveAddKernelPfS_S_i_param_1,
	.param .u64 .ptr .align 1 _Z14naiveAddKernelPfS_S_i_param_2,
	.param .u32 _Z14naiveAddKernelPfS_S_i_param_3
)
{
	.reg .pred 	%p<2>;
	.reg .b32 	%r<6>;
	.reg .b32 	%f<4>;
	.reg .b64 	%rd<11>;

	ld.param.u64 	%rd1, [_Z14naiveAddKernelPfS_S_i_param_0];
	ld.param.u64 	%rd2, [_Z14naiveAddKernelPfS_S_i_param_1];
	ld.param.u64 	%rd3, [_Z14naiveAddKernelPfS_S_i_param_2];
	ld.param.u32 	%r2, [_Z14naiveAddKernelPfS_S_i_param_3];
	mov.u32 	%r3, %ctaid.x;
	mov.u32 	%r4, %ntid.x;
	mov.u32 	%r5, %tid.x;
	mad.lo.s32 	%r1, %r3, %r4, %r5;
	setp.ge.s32 	%p1, %r1, %r2;
	@%p1 bra 	$L__BB0_2;
	cvta.to.global.u64 	%rd4, %rd1;
	cvta.to.global.u64 	%rd5, %rd2;
	cvta.to.global.u64 	%rd6, %rd3;
	mul.wide.s32 	%rd7, %r1, 4;
	add.s64 	%rd8, %rd4, %rd7;
	ld.global.f32 	%f1, [%rd8];
	add.s64 	%rd9, %rd5, %rd7;
	ld.global.f32 	%f2, [%rd9];
	add.f32 	%f3, %f1, %f2;
	add.s64 	%rd10, %rd6, %rd7;
	st.global.f32 	[%rd10], %f3;
$L__BB0_2:
	ret;

}
	// .globl	_Z18coarsenedAddKernelPfS_S_ii
.visible .entry _Z18coarsenedAddKernelPfS_S_ii(
	.param .u64 .ptr .align 1 _Z18coarsenedAddKernelPfS_S_ii_param_0,
	.param .u64 .ptr .align 1 _Z18coarsenedAddKernelPfS_S_ii_param_1,
	.param .u64 .ptr .align 1 _Z18coarsenedAddKernelPfS_S_ii_param_2,
	.param .u32 _Z18coarsenedAddKernelPfS_S_ii_param_3,
	.param .u32 _Z18coarsenedAddKernelPfS_S_ii_param_4
)
{
	.reg .pred 	%p<7>;
	.reg .b32 	%r<35>;
	.reg .b32 	%f<16>;
	.reg .b64 	%rd<25>;

	ld.param.u64 	%rd4, [_Z18coarsenedAddKernelPfS_S_ii_param_0];
	ld.param.u64 	%rd5, [_Z18coarsenedAddKernelPfS_S_ii_param_1];
	ld.param.u64 	%rd6, [_Z18coarsenedAddKernelPfS_S_ii_param_2];
	ld.param.u32 	%r13, [_Z18coarsenedAddKernelPfS_S_ii_param_3];
	ld.param.u32 	%r14, [_Z18coarsenedAddKernelPfS_S_ii_param_4];
	cvta.to.global.u64 	%rd1, %rd6;
	cvta.to.global.u64 	%rd2, %rd5;
	cvta.to.global.u64 	%rd3, %rd4;
	mov.u32 	%r15, %ctaid.x;
	mov.u32 	%r1, %ntid.x;
	mov.u32 	%r16, %tid.x;
	mad.lo.s32 	%r17, %r15, %r1, %r16;
	mul.lo.s32 	%r33, %r14, %r17;
	setp.ge.s32 	%p1, %r33, %r13;
	@%p1 bra 	$L__BB1_7;
	mov.u32 	%r18, %nctaid.x;
	mul.lo.s32 	%r19, %r18, %r1;
	mul.lo.s32 	%r3, %r19, %r14;
	add.s32 	%r20, %r33, %r3;
	max.s32 	%r21, %r13, %r20;
	sub.s32 	%r22, %r21, %r20;
	setp.ne.s32 	%p2, %r22, 0;
	selp.u32 	%r23, 1, 0, %p2;
	selp.s32 	%r24, -1, 0, %p2;
	add.s32 	%r25, %r22, %r24;
	div.u32 	%r26, %r25, %r3;
	add.s32 	%r4, %r26, %r23;
	and.b32  	%r27, %r4, 3;
	setp.eq.s32 	%p3, %r27, 3;
	@%p3 bra 	$L__BB1_4;
	add.s32 	%r28, %r4, 1;
	and.b32  	%r29, %r28, 3;
	neg.s32 	%r31, %r29;
$L__BB1_3:
	.pragma "nounroll";
	mul.wide.s32 	%rd7, %r33, 4;
	add.s64 	%rd8, %rd1, %rd7;
	add.s64 	%rd9, %rd2, %rd7;
	add.s64 	%rd10, %rd3, %rd7;
	ld.global.f32 	%f1, [%rd10];
	ld.global.f32 	%f2, [%rd9];
	add.f32 	%f3, %f1, %f2;
	st.global.f32 	[%rd8], %f3;
	add.s32 	%r33, %r33, %r3;
	add.s32 	%r31, %r31, 1;
	setp.ne.s32 	%p4, %r31, 0;
	@%p4 bra 	$L__BB1_3;
$L__BB1_4:
	setp.lt.u32 	%p5, %r4, 3;
	@%p5 bra 	$L__BB1_7;
	mul.wide.s32 	%rd15, %r3, 4;
	shl.b32 	%r30, %r3, 2;
$L__BB1_6:
	mul.wide.s32 	%rd11, %r33, 4;
	add.s64 	%rd12, %rd3, %rd11;
	ld.global.f32 	%f4, [%rd12];
	add.s64 	%rd13, %rd2, %rd11;
	ld.global.f32 	%f5, [%rd13];
	add.f32 	%f6, %f4, %f5;
	add.s64 	%rd14, %rd1, %rd11;
	st.global.f32 	[%rd14], %f6;
	add.s64 	%rd16, %rd12, %rd15;
	ld.global.f32 	%f7, [%rd16];
	add.s64 	%rd17, %rd13, %rd15;
	ld.global.f32 	%f8, [%rd17];
	add.f32 	%f9, %f7, %f8;
	add.s64 	%rd18, %rd14, %rd15;
	st.global.f32 	[%rd18], %f9;
	add.s64 	%rd19, %rd16, %rd15;
	ld.global.f32 	%f10, [%rd19];
	add.s64 	%rd20, %rd17, %rd15;
	ld.global.f32 	%f11, [%rd20];
	add.f32 	%f12, %f10, %f11;
	add.s64 	%rd21, %rd18, %rd15;
	st.global.f32 	[%rd21], %f12;
	add.s64 	%rd22, %rd19, %rd15;
	ld.global.f32 	%f13, [%rd22];
	add.s64 	%rd23, %rd20, %rd15;
	ld.global.f32 	%f14, [%rd23];
	add.f32 	%f15, %f13, %f14;
	add.s64 	%rd24, %rd21, %rd15;
	st.global.f32 	[%rd24], %f15;
	add.s32 	%r33, %r30, %r33;
	setp.lt.s32 	%p6, %r33, %r13;
	@%p6 bra 	$L__BB1_6;
$L__BB1_7:
	ret;

}
	// .globl	_Z25coarsenedAddWithSharedMemPfS_S_ii
.visible .entry _Z25coarsenedAddWithSharedMemPfS_S_ii(
	.param .u64 .ptr .align 1 _Z25coarsenedAddWithSharedMemPfS_S_ii_param_0,
	.param .u64 .ptr .align 1 _Z25coarsenedAddWithSharedMemPfS_S_ii_param_1,
	.param .u64 .ptr .align 1 _Z25coarsenedAddWithSharedMemPfS_S_ii_param_2,
	.param .u32 _Z25coarsenedAddWithSharedMemPfS_S_ii_param_3,
	.param .u32 _Z25coarsenedAddWithSharedMemPfS_S_ii_param_4
)
{
	.reg .pred 	%p<7>;
	.reg .b32 	%r<39>;
	.reg .b32 	%f<16>;
	.reg .b64 	%rd<25>;

	ld.param.u64 	%rd4, [_Z25coarsenedAddWithSharedMemPfS_S_ii_param_0];
	ld.param.u64 	%rd5, [_Z25coarsenedAddWithSharedMemPfS_S_ii_param_1];
	ld.param.u64 	%rd6, [_Z25coarsenedAddWithSharedMemPfS_S_ii_param_2];
	ld.param.u32 	%r14, [_Z25coarsenedAddWithSharedMemPfS_S_ii_param_3];
	ld.param.u32 	%r15, [_Z25coarsenedAddWithSharedMemPfS_S_ii_param_4];
	cvta.to.global.u64 	%rd1, %rd6;
	cvta.to.global.u64 	%rd2, %rd5;
	cvta.to.global.u64 	%rd3, %rd4;
	mov.u32 	%r16, %ctaid.x;
	mov.u32 	%r1, %ntid.x;
	mov.u32 	%r2, %tid.x;
	mad.lo.s32 	%r17, %r16, %r1, %r2;
	mul.lo.s32 	%r37, %r15, %r17;
	setp.ge.s32 	%p1, %r37, %r14;
	@%p1 bra 	$L__BB2_7;
	mov.u32 	%r18, %nctaid.x;
	mul.lo.s32 	%r19, %r18, %r1;
	mul.lo.s32 	%r4, %r19, %r15;
	add.s32 	%r20, %r37, %r4;
	max.s32 	%r21, %r14, %r20;
	sub.s32 	%r22, %r21, %r20;
	setp.ne.s32 	%p2, %r22, 0;
	selp.u32 	%r23, 1, 0, %p2;
	selp.s32 	%r24, -1, 0, %p2;
	add.s32 	%r25, %r22, %r24;
	div.u32 	%r26, %r25, %r4;
	add.s32 	%r5, %r26, %r23;
	and.b32  	%r27, %r5, 3;
	setp.eq.s32 	%p3, %r27, 3;
	@%p3 bra 	$L__BB2_4;
	add.s32 	%r28, %r5, 1;
	and.b32  	%r29, %r28, 3;
	neg.s32 	%r35, %r29;
$L__BB2_3:
	.pragma "nounroll";
	mul.wide.s32 	%rd7, %r37, 4;
	add.s64 	%rd8, %rd1, %rd7;
	add.s64 	%rd9, %rd2, %rd7;
	add.s64 	%rd10, %rd3, %rd7;
	ld.global.f32 	%f1, [%rd10];
	ld.global.f32 	%f2, [%rd9];
	add.f32 	%f3, %f1, %f2;
	st.global.f32 	[%rd8], %f3;
	add.s32 	%r37, %r37, %r4;
	add.s32 	%r35, %r35, 1;
	setp.ne.s32 	%p4, %r35, 0;
	@%p4 bra 	$L__BB2_3;
$L__BB2_4:
	setp.lt.u32 	%p5, %r5, 3;
	@%p5 bra 	$L__BB2_7;
	mul.wide.s32 	%rd15, %r4, 4;
	shl.b32 	%r30, %r4, 2;
$L__BB2_6:
	mul.wide.s32 	%rd11, %r37, 4;
	add.s64 	%rd12, %rd3, %rd11;
	ld.global.f32 	%f4, [%rd12];
	add.s64 	%rd13, %rd2, %rd11;
	ld.global.f32 	%f5, [%rd13];
	add.f32 	%f6, %f4, %f5;
	add.s64 	%rd14, %rd1, %rd11;
	st.global.f32 	[%rd14], %f6;
	add.s64 	%rd16, %rd12, %rd15;
	ld.global.f32 	%f7, [%rd16];
	add.s64 	%rd17, %rd13, %rd15;
	ld.global.f32 	%f8, [%rd17];
	add.f32 	%f9, %f7, %f8;
	add.s64 	%rd18, %rd14, %rd15;
	st.global.f32 	[%rd18], %f9;
	add.s64 	%rd19, %rd16, %rd15;
	ld.global.f32 	%f10, [%rd19];
	add.s64 	%rd20, %rd17, %rd15;
	ld.global.f32 	%f11, [%rd20];
	add.f32 	%f12, %f10, %f11;
	add.s64 	%rd21, %rd18, %rd15;
	st.global.f32 	[%rd21], %f12;
	add.s64 	%rd22, %rd19, %rd15;
	ld.global.f32 	%f13, [%rd22];
	add.s64 	%rd23, %rd20, %rd15;
	ld.global.f32 	%f14, [%rd23];
	add.f32 	%f15, %f13, %f14;
	add.s64 	%rd24, %rd21, %rd15;
	st.global.f32 	[%rd24], %f15;
	add.s32 	%r37, %r30, %r37;
	setp.lt.s32 	%p6, %r37, %r14;
	@%p6 bra 	$L__BB2_6;
$L__BB2_7:
	shl.b32 	%r31, %r2, 2;
	mov.u32 	%r32, sdata;
	add.s32 	%r33, %r32, %r31;
	mov.b32 	%r34, 0;
	st.shared.u32 	[%r33], %r34;
	bar.sync 	0;
	ret;

}


// ===== COMPILED SASS (sm_100) =====

	.target	sm_100

	.elftype	@"ET_EXEC"


//--------------------- .note.nv.tkinfo           --------------------------
	.section	.note.nv.tkinfo,"",@"SHT_NOTE"
	.sectionflags	@"SHF_NOTE_NV_TKINFO"
	.tkinfo
        /*0018*/ 	.word	0x00000002
        /*0030*/ 	.string	""
        /*0030*/ 	.string	"ptxas"
        /*0030*/ 	.string	"Cuda compilation tools, release 13.0, V13.0.88"
        /*0030*/ 	.string	"Build cuda_13.0.r13.0/compiler.36424714_0"
        /*0030*/ 	.string	"-arch sm_100 -m 64 "



//--------------------- .note.nv.cuinfo           --------------------------
	.section	.note.nv.cuinfo,"",@"SHT_NOTE"
	.sectionflags	@"SHF_NOTE_NV_CUINFO"
        /*0018*/ 	.short	0x0002
        /*001a*/ 	.short	0x0064
        /*001c*/ 	.short	0x0082
	.zero		2


//--------------------- .nv.info                  --------------------------
	.section	.nv.info,"",@"SHT_CUDA_INFO"
	.align	4


	//----- nvinfo : EIATTR_REGCOUNT
	.align		4
        /*0000*/ 	.byte	0x04, 0x2f
        /*0002*/ 	.short	(.L_1 - .L_0)
	.align		4
.L_0:
        /*0004*/ 	.word	index@(_Z14naiveAddKernelPfS_S_i)
        /*0008*/ 	.word	0x0000000c


	//----- nvinfo : EIATTR_FRAME_SIZE
	.align		4
.L_1:
        /*000c*/ 	.byte	0x04, 0x11
        /*000e*/ 	.short	(.L_3 - .L_2)
	.align		4
.L_2:
        /*0010*/ 	.word	index@(_Z14naiveAddKernelPfS_S_i)
        /*0014*/ 	.word	0x00000000


	//----- nvinfo : EIATTR_REGCOUNT
	.align		4
.L_3:
        /*0018*/ 	.byte	0x04, 0x2f
        /*001a*/ 	.short	(.L_5 - .L_4)
	.align		4
.L_4:
        /*001c*/ 	.word	index@(_Z18coarsenedAddKernelPfS_S_ii)
        /*0020*/ 	.word	0x0000001a


	//----- nvinfo : EIATTR_FRAME_SIZE
	.align		4
.L_5:
        /*0024*/ 	.byte	0x04, 0x11
        /*0026*/ 	.short	(.L_7 - .L_6)
	.align		4
.L_6:
        /*0028*/ 	.word	index@(_Z18coarsenedAddKernelPfS_S_ii)
        /*002c*/ 	.word	0x00000000


	//----- nvinfo : EIATTR_REGCOUNT
	.align		4
.L_7:
        /*0030*/ 	.byte	0x04, 0x2f
        /*0032*/ 	.short	(.L_9 - .L_8)
	.align		4
.L_8:
        /*0034*/ 	.word	index@(_Z25coarsenedAddWithSharedMemPfS_S_ii)
        /*0038*/ 	.word	0x00000018


	//----- nvinfo : EIATTR_FRAME_SIZE
	.align		4
.L_9:
        /*003c*/ 	.byte	0x04, 0x11
        /*003e*/ 	.short	(.L_11 - .L_10)
	.align		4
.L_10:
        /*0040*/ 	.word	index@(_Z25coarsenedAddWithSharedMemPfS_S_ii)
        /*0044*/ 	.word	0x00000000


	//----- nvinfo : EIATTR_MIN_STACK_SIZE
	.align		4
.L_11:
        /*0048*/ 	.byte	0x04, 0x12
        /*004a*/ 	.short	(.L_13 - .L_12)
	.align		4
.L_12:
        /*004c*/ 	.word	index@(_Z25coarsenedAddWithSharedMemPfS_S_ii)
        /*0050*/ 	.word	0x00000000


	//----- nvinfo : EIATTR_MIN_STACK_SIZE
	.align		4
.L_13:
        /*0054*/ 	.byte	0x04, 0x12
        /*0056*/ 	.short	(.L_15 - .L_14)
	.align		4
.L_14:
        /*0058*/ 	.word	index@(_Z18coarsenedAddKernelPfS_S_ii)
        /*005c*/ 	.word	0x00000000


	//----- nvinfo : EIATTR_MIN_STACK_SIZE
	.align		4
.L_15:
        /*0060*/ 	.byte	0x04, 0x12
        /*0062*/ 	.short	(.L_17 - .L_16)
	.align		4
.L_16:
        /*0064*/ 	.word	index@(_Z14naiveAddKernelPfS_S_i)
        /*0068*/ 	.word	0x00000000
.L_17:


//--------------------- .nv.compat                --------------------------
	.section	.nv.compat,"",@"SHT_CUDA_COMPAT_INFO"
	.align	4
        /*0000*/ 	.byte	0x02, 0x09, 0x00, 0x00, 0x02, 0x02, 0x01, 0x00, 0x02, 0x05, 0x05, 0x00, 0x03, 0x07, 0x01, 0x01
        /*0010*/ 	.byte	0x02, 0x03, 0x00, 0x00, 0x02, 0x06, 0x01, 0x00, 0x04, 0x0b, 0x08, 0x00, 0x09, 0x00, 0x00, 0x00
        /*0020*/ 	.byte	0x00, 0x00, 0x00, 0x00


//--------------------- .nv.info._Z25coarsenedAddWithSharedMemPfS_S_ii --------------------------
	.section	.nv.info._Z25coarsenedAddWithSharedMemPfS_S_ii,"",@"SHT_CUDA_INFO"
	.sectionflags	@""
	.align	4


	//----- nvinfo : EIATTR_CUDA_API_VERSION
	.align		4
        /*0000*/ 	.byte	0x04, 0x37
        /*0002*/ 	.short	(.L_19 - .L_18)
.L_18:
        /*0004*/ 	.word	0x00000082


	//----- nvinfo : EIATTR_KPARAM_INFO
	.align		4
.L_19:
        /*0008*/ 	.byte	0x04, 0x17
        /*000a*/ 	.short	(.L_21 - .L_20)
.L_20:
        /*000c*/ 	.word	0x00000000
        /*0010*/ 	.short	0x0004
        /*0012*/ 	.short	0x001c
        /*0014*/ 	.byte	0x00, 0xf0, 0x11, 0x00


	//----- nvinfo : EIATTR_KPARAM_INFO
	.align		4
.L_21:
        /*0018*/ 	.byte	0x04, 0x17
        /*001a*/ 	.short	(.L_23 - .L_22)
.L_22:
        /*001c*/ 	.word	0x00000000
        /*0020*/ 	.short	0x0003
        /*0022*/ 	.short	0x0018
        /*0024*/ 	.byte	0x00, 0xf0, 0x11, 0x00


	//----- nvinfo : EIATTR_KPARAM_INFO
	.align		4
.L_23:
        /*0028*/ 	.byte	0x04, 0x17
        /*002a*/ 	.short	(.L_25 - .L_24)
.L_24:
        /*002c*/ 	.word	0x00000000
        /*0030*/ 	.short	0x0002
        /*0032*/ 	.short	0x0010
        /*0034*/ 	.byte	0x00, 0xf5, 0x21, 0x00


	//----- nvinfo : EIATTR_KPARAM_INFO
	.align		4
.L_25:
        /*0038*/ 	.byte	0x04, 0x17
        /*003a*/ 	.short	(.L_27 - .L_26)
.L_26:
        /*003c*/ 	.word	0x00000000
        /*0040*/ 	.short	0x0001
        /*0042*/ 	.short	0x0008
        /*0044*/ 	.byte	0x00, 0xf5, 0x21, 0x00


	//----- nvinfo : EIATTR_KPARAM_INFO
	.align		4
.L_27:
        /*0048*/ 	.byte	0x04, 0x17
        /*004a*/ 	.short	(.L_29 - .L_28)
.L_28:
        /*004c*/ 	.word	0x00000000
        /*0050*/ 	.short	0x0000
        /*0052*/ 	.short	0x0000
        /*0054*/ 	.byte	0x00, 0xf5, 0x21, 0x00


	//----- nvinfo : EIATTR_SPARSE_MMA_MASK
	.align		4
.L_29:
        /*0058*/ 	.byte	0x03, 0x50
        /*005a*/ 	.short	0x0000


	//----- nvinfo : EIATTR_MAXREG_COUNT
	.align		4
        /*005c*/ 	.byte	0x03, 0x1b
        /*005e*/ 	.short	0x00ff


	//----- nvinfo : EIATTR_NUM_BARRIERS
	.align		4
        /*0060*/ 	.byte	0x02, 0x4c
        /*0062*/ 	.byte	0x01
	.zero		1


	//----- nvinfo : EIATTR_MERCURY_ISA_VERSION
	.align		4
        /*0064*/ 	.byte	0x03, 0x5f
        /*0066*/ 	.short	0x0101


	//----- nvinfo : EIATTR_VRC_CTA_INIT_COUNT
	.align		4
        /*0068*/ 	.byte	0x02, 0x4a
	.zero		1
	.zero		1


	//----- nvinfo : EIATTR_EXIT_INSTR_OFFSETS
	.align		4
        /*006c*/ 	.byte	0x04, 0x1c
        /*006e*/ 	.short	(.L_31 - .L_30)


	//   ....[0]....
.L_30:
        /*0070*/ 	.word	0x00000730


	//----- nvinfo : EIATTR_CRS_STACK_SIZE
	.align		4
.L_31:
        /*0074*/ 	.byte	0x04, 0x1e
        /*0076*/ 	.short	(.L_33 - .L_32)
.L_32:
        /*0078*/ 	.word	0x00000000


	//----- nvinfo : EIATTR_CBANK_PARAM_SIZE
	.align		4
.L_33:
        /*007c*/ 	.byte	0x03, 0x19
        /*007e*/ 	.short	0x0020


	//----- nvinfo : EIATTR_PARAM_CBANK
	.align		4
        /*0080*/ 	.byte	0x04, 0x0a
        /*0082*/ 	.short	(.L_35 - .L_34)
	.align		4
.L_34:
        /*0084*/ 	.word	index@(.nv.constant0._Z25coarsenedAddWithSharedMemPfS_S_ii)
        /*0088*/ 	.short	0x0380
        /*008a*/ 	.short	0x0020


	//----- nvinfo : EIATTR_SW_WAR
	.align		4
.L_35:
        /*008c*/ 	.byte	0x04, 0x36
        /*008e*/ 	.short	(.L_37 - .L_36)
.L_36:
        /*0090*/ 	.word	0x00000008
.L_37:


//--------------------- .nv.info._Z18coarsenedAddKernelPfS_S_ii --------------------------
	.section	.nv.info._Z18coarsenedAddKernelPfS_S_ii,"",@"SHT_CUDA_INFO"
	.sectionflags	@""
	.align	4


	//----- nvinfo : EIATTR_CUDA_API_VERSION
	.align		4
        /*0000*/ 	.byte	0x04, 0x37
        /*0002*/ 	.short	(.L_39 - .L_38)
.L_38:
        /*0004*/ 	.word	0x00000082


	//----- nvinfo : EIATTR_KPARAM_INFO
	.align		4
.L_39:
        /*0008*/ 	.byte	0x04, 0x17
        /*000a*/ 	.short	(.L_41 - .L_40)
.L_40:
        /*000c*/ 	.word	0x00000000
        /*0010*/ 	.short	0x0004
        /*0012*/ 	.short	0x001c
        /*0014*/ 	.byte	0x00, 0xf0, 0x11, 0x00


	//----- nvinfo : EIATTR_KPARAM_INFO
	.align		4
.L_41:
        /*0018*/ 	.byte	0x04, 0x17
        /*001a*/ 	.short	(.L_43 - .L_42)
.L_42:
        /*001c*/ 	.word	0x00000000
        /*0020*/ 	.short	0x0003
        /*0022*/ 	.short	0x0018
        /*0024*/ 	.byte	0x00, 0xf0, 0x11, 0x00


	//----- nvinfo : EIATTR_KPARAM_INFO
	.align		4
.L_43:
        /*0028*/ 	.byte	0x04, 0x17
        /*002a*/ 	.short	(.L_45 - .L_44)
.L_44:
        /*002c*/ 	.word	0x00000000
        /*0030*/ 	.short	0x0002
        /*0032*/ 	.short	0x0010
        /*0034*/ 	.byte	0x00, 0xf5, 0x21, 0x00


	//----- nvinfo : EIATTR_KPARAM_INFO
	.align		4
.L_45:
        /*0038*/ 	.byte	0x04, 0x17
        /*003a*/ 	.short	(.L_47 - .L_46)
.L_46:
        /*003c*/ 	.word	0x00000000
        /*0040*/ 	.short	0x0001
        /*0042*/ 	.short	0x0008
        /*0044*/ 	.byte	0x00, 0xf5, 0x21, 0x00


	//----- nvinfo : EIATTR_KPARAM_INFO
	.align		4
.L_47:
        /*0048*/ 	.byte	0x04, 0x17
        /*004a*/ 	.short	(.L_49 - .L_48)
.L_48:
        /*004c*/ 	.word	0x00000000
        /*0050*/ 	.short	0x0000
        /*0052*/ 	.short	0x0000
        /*0054*/ 	.byte	0x00, 0xf5, 0x21, 0x00


	//----- nvinfo : EIATTR_SPARSE_MMA_MASK
	.align		4
.L_49:
        /*0058*/ 	.byte	0x03, 0x50
        /*005a*/ 	.short	0x0000


	//----- nvinfo : EIATTR_MAXREG_COUNT
	.align		4
        /*005c*/ 	.byte	0x03, 0x1b
        /*005e*/ 	.short	0x00ff


	//----- nvinfo : EIATTR_MERCURY_ISA_VERSION
	.align		4
        /*0060*/ 	.byte	0x03, 0x5f
        /*0062*/ 	.short	0x0101


	//----- nvinfo : EIATTR_VRC_CTA_INIT_COUNT
	.align		4
        /*0064*/ 	.byte	0x02, 0x4a
	.zero		1
	.zero		1


	//----- nvinfo : EIATTR_EXIT_INSTR_OFFSETS
	.align		4
        /*0068*/ 	.byte	0x04, 0x1c
        /*006a*/ 	.short	(.L_51 - .L_50)


	//   ....[0]....
.L_50:
        /*006c*/ 	.word	0x00000080


	//   ....[1]....
        /*0070*/ 	.word	0x000003e0


	//   ....[2]....
        /*0074*/ 	.word	0x00000610


	//----- nvinfo : EIATTR_CRS_STACK_SIZE
	.align		4
.L_51:
        /*0078*/ 	.byte	0x04, 0x1e
        /*007a*/ 	.short	(.L_53 - .L_52)
.L_52:
        /*007c*/ 	.word	0x00000000


	//----- nvinfo : EIATTR_CBANK_PARAM_SIZE
	.align		4
.L_53:
        /*0080*/ 	.byte	0x03, 0x19
        /*0082*/ 	.short	0x0020


	//----- nvinfo : EIATTR_PARAM_CBANK
	.align		4
        /*0084*/ 	.byte	0x04, 0x0a
        /*0086*/ 	.short	(.L_55 - .L_54)
	.align		4
.L_54:
        /*0088*/ 	.word	index@(.nv.constant0._Z18coarsenedAddKernelPfS_S_ii)
        /*008c*/ 	.short	0x0380
        /*008e*/ 	.short	0x0020


	//----- nvinfo : EIATTR_SW_WAR
	.align		4
.L_55:
        /*0090*/ 	.byte	0x04, 0x36
        /*0092*/ 	.short	(.L_57 - .L_56)
.L_56:
        /*0094*/ 	.word	0x00000008
.L_57:


//--------------------- .nv.info._Z14naiveAddKernelPfS_S_i --------------------------
	.section	.nv.info._Z14naiveAddKernelPfS_S_i,"",@"SHT_CUDA_INFO"
	.sectionflags	@""
	.align	4


	//----- nvinfo : EIATTR_CUDA_API_VERSION
	.align		4
        /*0000*/ 	.byte	0x04, 0x37
        /*0002*/ 	.short	(.L_59 - .L_58)
.L_58:
        /*0004*/ 	.word	0x00000082


	//----- nvinfo : EIATTR_KPARAM_INFO
	.align		4
.L_59:
        /*0008*/ 	.byte	0x04, 0x17
        /*000a*/ 	.short	(.L_61 - .L_60)
.L_60:
        /*000c*/ 	.word	0x00000000
        /*0010*/ 	.short	0x0003
        /*0012*/ 	.short	0x0018
        /*0014*/ 	.byte	0x00, 0xf0, 0x11, 0x00


	//----- nvinfo : EIATTR_KPARAM_INFO
	.align		4
.L_61:
        /*0018*/ 	.byte	0x04, 0x17
        /*001a*/ 	.short	(.L_63 - .L_62)
.L_62:
        /*001c*/ 	.word	0x00000000
        /*0020*/ 	.short	0x0002
        /*0022*/ 	.short	0x0010
        /*0024*/ 	.byte	0x00, 0xf5, 0x21, 0x00


	//----- nvinfo : EIATTR_KPARAM_INFO
	.align		4
.L_63:
        /*0028*/ 	.byte	0x04, 0x17
        /*002a*/ 	.short	(.L_65 - .L_64)
.L_64:
        /*002c*/ 	.word	0x00000000
        /*0030*/ 	.short	0x0001
        /*0032*/ 	.short	0x0008
        /*0034*/ 	.byte	0x00, 0xf5, 0x21, 0x00


	//----- nvinfo : EIATTR_KPARAM_INFO
	.align		4
.L_65:
        /*0038*/ 	.byte	0x04, 0x17
        /*003a*/ 	.short	(.L_67 - .L_66)
.L_66:
        /*003c*/ 	.word	0x00000000
        /*0040*/ 	.short	0x0000
        /*0042*/ 	.short	0x0000
        /*0044*/ 	.byte	0x00, 0xf5, 0x21, 0x00


	//----- nvinfo : EIATTR_SPARSE_MMA_MASK
	.align		4
.L_67:
        /*0048*/ 	.byte	0x03, 0x50
        /*004a*/ 	.short	0x0000


	//----- nvinfo : EIATTR_MAXREG_COUNT
	.align		4
        /*004c*/ 	.byte	0x03, 0x1b
        /*004e*/ 	.short	0x00ff


	//----- nvinfo : EIATTR_MERCURY_ISA_VERSION
	.align		4
        /*0050*/ 	.byte	0x03, 0x5f
        /*0052*/ 	.short	0x0101


	//----- nvinfo : EIATTR_VRC_CTA_INIT_COUNT
	.align		4
        /*0054*/ 	.byte	0x02, 0x4a
	.zero		1
	.zero		1


	//----- nvinfo : EIATTR_EXIT_INSTR_OFFSETS
	.align		4
        /*0058*/ 	.byte	0x04, 0x1c
        /*005a*/ 	.short	(.L_69 - .L_68)


	//   ....[0]....
.L_68:
        /*005c*/ 	.word	0x00000070


	//   ....[1]....
        /*0060*/ 	.word	0x00000130


	//----- nvinfo : EIATTR_CBANK_PARAM_SIZE
	.align		4
.L_69:
        /*0064*/ 	.byte	0x03, 0x19
        /*0066*/ 	.short	0x001c


	//----- nvinfo : EIATTR_PARAM_CBANK
	.align		4
        /*0068*/ 	.byte	0x04, 0x0a
        /*006a*/ 	.short	(.L_71 - .L_70)
	.align		4
.L_70:
        /*006c*/ 	.word	index@(.nv.constant0._Z14naiveAddKernelPfS_S_i)
        /*0070*/ 	.short	0x0380
        /*0072*/ 	.short	0x001c


	//----- nvinfo : EIATTR_SW_WAR
	.align		4
.L_71:
        /*0074*/ 	.byte	0x04, 0x36
        /*0076*/ 	.short	(.L_73 - .L_72)
.L_72:
        /*0078*/ 	.word	0x00000008
.L_73:


//--------------------- .nv.callgraph             --------------------------
	.section	.nv.callgraph,"",@"SHT_CUDA_CALLGRAPH"
	.align	4
	.sectionentsize	8
	.align		4
        /*0000*/ 	.word	0x00000000
	.align		4
        /*0004*/ 	.word	0xffffffff
	.align		4
        /*0008*/ 	.word	0x00000000
	.align		4
        /*000c*/ 	.word	0xfffffffe
	.align		4
        /*0010*/ 	.word	0x00000000
	.align		4
        /*0014*/ 	.word	0xfffffffd
	.align		4
        /*0018*/ 	.word	0x00000000
	.align		4
        /*001c*/ 	.word	0xfffffffc


//--------------------- .text._Z25coarsenedAddWithSharedMemPfS_S_ii --------------------------
	.section	.text._Z25coarsenedAddWithSharedMemPfS_S_ii,"ax",@progbits
	.align	128
        .global         _Z25coarsenedAddWithSharedMemPfS_S_ii
        .type           _Z25coarsenedAddWithSharedMemPfS_S_ii,@function
        .size           _Z25coarsenedAddWithSharedMemPfS_S_ii,(.L_x_13 - _Z25coarsenedAddWithSharedMemPfS_S_ii)
        .other          _Z25coarsenedAddWithSharedMemPfS_S_ii,@"STO_CUDA_ENTRY STV_DEFAULT"
_Z25coarsenedAddWithSharedMemPfS_S_ii:
.text._Z25coarsenedAddWithSharedMemPfS_S_ii:
[----:B------:R-:W-:Y:S01]  /*0000*/  LDC R1, c[0x0][0x37c] ;  /* 0x0000df00ff017b82 */ /* 0x000fe20000000800 */
[----:B------:R-:W0:Y:S07]  /*0010*/  S2R R0, SR_TID.X ;  /* 0x0000000000007919 */ /* 0x000e2e0000002100 */
[----:B------:R-:W0:Y:S01]  /*0020*/  S2UR UR4, SR_CTAID.X ;  /* 0x00000000000479c3 */ /* 0x000e220000002500 */
[----:B------:R-:W1:Y:S01]  /*0030*/  LDCU.64 UR6, c[0x0][0x398] ;  /* 0x00007300ff0677ac */ /* 0x000e620008000a00 */
[----:B------:R-:W-:Y:S06]  /*0040*/  BSSY.RECONVERGENT B0, `(.L_x_0) ;  /* 0x0000068000007945 */ /* 0x000fec0003800200 */
[----:B------:R-:W0:Y:S02]  /*0050*/  LDC R5, c[0x0][0x360] ;  /* 0x0000d800ff057b82 */ /* 0x000e240000000800 */
[----:B0-----:R-:W-:-:S04]  /*0060*/  IMAD R2, R5, UR4, R0 ;  /* 0x0000000405027c24 */ /* 0x001fc8000f8e0200 */
[----:B-1----:R-:W-:-:S05]  /*0070*/  IMAD R3, R2, UR7, RZ ;  /* 0x0000000702037c24 */ /* 0x002fca000f8e02ff */
[----:B------:R-:W-:-:S13]  /*0080*/  ISETP.GE.AND P0, PT, R3, UR6, PT ;  /* 0x0000000603007c0c */ /* 0x000fda000bf06270 */
[----:B------:R-:W-:Y:S05]  /*0090*/  @P0 BRA `(.L_x_1) ;  /* 0x0000000400880947 */ /* 0x000fea0003800000 */
[----:B------:R-:W0:Y:S01]  /*00a0*/  LDCU UR4, c[0x0][0x370] ;  /* 0x00006e00ff0477ac */ /* 0x000e220008000800 */
[----:B------:R-:W1:Y:S01]  /*00b0*/  LDC.64 R16, c[0x0][0x358] ;  /* 0x0000d600ff107b82 */ /* 0x000e620000000a00 */
[----:B------:R-:W-:Y:S01]  /*00c0*/  BSSY.RECONVERGENT B1, `(.L_x_2) ;  /* 0x0000036000017945 */ /* 0x000fe20003800200 */
[----:B0-----:R-:W-:-:S04]  /*00d0*/  IMAD R2, R5, UR4, RZ ;  /* 0x0000000405027c24 */ /* 0x001fc8000f8e02ff */
[----:B------:R-:W-:-:S04]  /*00e0*/  IMAD R2, R2, UR7, RZ ;  /* 0x0000000702027c24 */ /* 0x000fc8000f8e02ff */
[----:B------:R-:W0:Y:S01]  /*00f0*/  I2F.U32.RP R6, R2 ;  /* 0x0000000200067306 */ /* 0x000e220000209000 */
[----:B------:R-:W-:Y:S01]  /*0100*/  IADD3 R4, PT, PT, R3, R2, RZ ;  /* 0x0000000203047210 */ /* 0x000fe20007ffe0ff */
[----:B------:R-:W-:Y:S01]  /*0110*/  IMAD.MOV R11, RZ, RZ, -R2 ;  /* 0x000000ffff0b7224 */ /* 0x000fe200078e0a02 */
[----:B------:R-:W-:Y:S02]  /*0120*/  ISETP.NE.U32.AND P3, PT, R2, RZ, PT ;  /* 0x000000ff0200720c */ /* 0x000fe40003f65070 */
[----:B------:R-:W-:-:S04]  /*0130*/  VIMNMX R7, PT, PT, R4, UR6, !PT ;  /* 0x0000000604077c48 */ /* 0x000fc8000ffe0100 */
[----:B------:R-:W-:Y:S01]  /*0140*/  IADD3 R7, PT, PT, -R4, R7, RZ ;  /* 0x0000000704077210 */ /* 0x000fe20007ffe1ff */
[----:B------:R-:W-:-:S03]  /*0150*/  IMAD.MOV.U32 R4, RZ, RZ, RZ ;  /* 0x000000ffff047224 */ /* 0x000fc600078e00ff */
[C---:B------:R-:W-:Y:S01]  /*0160*/  ISETP.NE.AND P0, PT, R7.reuse, RZ, PT ;  /* 0x000000ff0700720c */ /* 0x040fe20003f05270 */
[----:B0-----:R-:W0:Y:S01]  /*0170*/  MUFU.RCP R6, R6 ;  /* 0x0000000600067308 */ /* 0x001e220000001000 */
[----:B------:R-:W-:-:S11]  /*0180*/  IADD3 R9, PT, PT, R7, -0x1, RZ ;  /* 0xffffffff07097810 */ /* 0x000fd60007ffe0ff */
[----:B------:R-:W-:Y:S01]  /*0190*/  @!P0 IADD3 R9, PT, PT, R7, RZ, RZ ;  /* 0x000000ff07098210 */ /* 0x000fe20007ffe0ff */
[----:B0-----:R-:W-:-:S06]  /*01a0*/  VIADD R5, R6, 0xffffffe ;  /* 0x0ffffffe06057836 */ /* 0x001fcc0000000000 */
[----:B------:R-:W0:Y:S02]  /*01b0*/  F2I.FTZ.U32.TRUNC.NTZ R5, R5 ;  /* 0x0000000500057305 */ /* 0x000e24000021f000 */
[----:B0-----:R-:W-:-:S04]  /*01c0*/  IMAD R11, R11, R5, RZ ;  /* 0x000000050b0b7224 */ /* 0x001fc800078e02ff */
[----:B------:R-:W-:-:S06]  /*01d0*/  IMAD.HI.U32 R4, R5, R11, R4 ;  /* 0x0000000b05047227 */ /* 0x000fcc00078e0004 */
[----:B------:R-:W-:-:S04]  /*01e0*/  IMAD.HI.U32 R7, R4, R9, RZ ;  /* 0x0000000904077227 */ /* 0x000fc800078e00ff */
[----:B------:R-:W-:-:S04]  /*01f0*/  IMAD.MOV R4, RZ, RZ, -R7 ;  /* 0x000000ffff047224 */ /* 0x000fc800078e0a07 */
[----:B------:R-:W-:Y:S01]  /*0200*/  IMAD R9, R2, R4, R9 ;  /* 0x0000000402097224 */ /* 0x000fe200078e0209 */
[----:B------:R-:W-:-:S04]  /*0210*/  SEL R4, RZ, 0x1, !P0 ;  /* 0x00000001ff047807 */ /* 0x000fc80004000000 */
[----:B------:R-:W-:-:S13]  /*0220*/  ISETP.GE.U32.AND P1, PT, R9, R2, PT ;  /* 0x000000020900720c */ /* 0x000fda0003f26070 */
[----:B------:R-:W-:Y:S01]  /*0230*/  @P1 IADD3 R9, PT, PT, -R2, R9, RZ ;  /* 0x0000000902091210 */ /* 0x000fe20007ffe1ff */
[----:B------:R-:W-:-:S03]  /*0240*/  @P1 VIADD R7, R7, 0x1 ;  /* 0x0000000107071836 */ /* 0x000fc60000000000 */
[----:B------:R-:W-:-:S13]  /*0250*/  ISETP.GE.U32.AND P2, PT, R9, R2, PT ;  /* 0x000000020900720c */ /* 0x000fda0003f46070 */
[----:B------:R-:W-:Y:S02]  /*0260*/  @P2 IADD3 R7, PT, PT, R7, 0x1, RZ ;  /* 0x0000000107072810 */ /* 0x000fe40007ffe0ff */
[----:B------:R-:W-:-:S05]  /*0270*/  @!P3 LOP3.LUT R7, RZ, R2, RZ, 0x33, !PT ;  /* 0x00000002ff07b212 */ /* 0x000fca00078e33ff */
[----:B------:R-:W-:-:S05]  /*0280*/  IMAD.IADD R10, R4, 0x1, R7 ;  /* 0x00000001040a7824 */ /* 0x000fca00078e0207 */
[C---:B------:R-:W-:Y:S02]  /*0290*/  LOP3.LUT R4, R10.reuse, 0x3, RZ, 0xc0, !PT ;  /* 0x000000030a047812 */ /* 0x040fe400078ec0ff */
[----:B------:R-:W-:Y:S02]  /*02a0*/  ISETP.GE.U32.AND P1, PT, R10, 0x3, PT ;  /* 0x000000030a00780c */ /* 0x000fe40003f26070 */
[----:B------:R-:W-:-:S13]  /*02b0*/  ISETP.NE.AND P0, PT, R4, 0x3, PT ;  /* 0x000000030400780c */ /* 0x000fda0003f05270 */
[----:B-1----:R-:W-:Y:S05]  /*02c0*/  @!P0 BRA `(.L_x_3) ;  /* 0x0000000000548947 */ /* 0x002fea0003800000 */
[----:B------:R-:W0:Y:S01]  /*02d0*/  LDC.64 R4, c[0x0][0x390] ;  /* 0x0000e400ff047b82 */ /* 0x000e220000000a00 */
[----:B------:R-:W-:-:S04]  /*02e0*/  IADD3 R10, PT, PT, R10, 0x1, RZ ;  /* 0x000000010a0a7810 */ /* 0x000fc80007ffe0ff */
[----:B------:R-:W-:-:S03]  /*02f0*/  LOP3.LUT R10, R10, 0x3, RZ, 0xc0, !PT ;  /* 0x000000030a0a7812 */ /* 0x000fc600078ec0ff */
[----:B------:R-:W1:Y:S01]  /*0300*/  LDC.64 R6, c[0x0][0x380] ;  /* 0x0000e000ff067b82 */ /* 0x000e620000000a00 */
[----:B------:R-:W-:-:S07]  /*0310*/  IADD3 R18, PT, PT, -R10, RZ, RZ ;  /* 0x000000ff0a127210 */ /* 0x000fce0007ffe1ff */
[----:B------:R-:W2:Y:S02]  /*0320*/  LDC.64 R8, c[0x0][0x388] ;  /* 0x0000e200ff087b82 */ /* 0x000ea40000000a00 */
.L_x_4:
[C---:B------:R-:W-:Y:S01]  /*0330*/  R2UR UR8, R16.reuse ;  /* 0x00000000100872ca */ /* 0x040fe200000e0000 */
[----:B--2---:R-:W-:Y:S01]  /*0340*/  IMAD.WIDE R12, R3, 0x4, R8 ;  /* 0x00000004030c7825 */ /* 0x004fe200078e0208 */
[----:B------:R-:W-:Y:S02]  /*0350*/  R2UR UR9, R17 ;  /* 0x00000000110972ca */ /* 0x000fe400000e0000 */
[----:B------:R-:W-:Y:S01]  /*0360*/  R2UR UR4, R16 ;  /* 0x00000000100472ca */ /* 0x000fe200000e0000 */
[----:B-1----:R-:W-:Y:S01]  /*0370*/  IMAD.WIDE R14, R3, 0x4, R6 ;  /* 0x00000004030e7825 */ /* 0x002fe200078e0206 */
[----:B------:R-:W-:-:S09]  /*0380*/  R2UR UR5, R17 ;  /* 0x00000000110572ca */ /* 0x000fd200000e0000 */
[----:B------:R-:W2:Y:S04]  /*0390*/  LDG.E R13, desc[UR8][R12.64] ;  /* 0x000000080c0d7981 */ /* 0x000ea8000c1e1900 */
[----:B------:R-:W2:Y:S01]  /*03a0*/  LDG.E R14, desc[UR4][R14.64] ;  /* 0x000000040e0e7981 */ /* 0x000ea2000c1e1900 */
[----:B------:R-:W-:Y:S02]  /*03b0*/  VIADD R18, R18, 0x1 ;  /* 0x0000000112127836 */ /* 0x000fe40000000000 */
[----:B0--3--:R-:W-:Y:S01]  /*03c0*/  IMAD.WIDE R10, R3, 0x4, R4 ;  /* 0x00000004030a7825 */ /* 0x009fe200078e0204 */
[----:B------:R-:W-:Y:S02]  /*03d0*/  IADD3 R3, PT, PT, R2, R3, RZ ;  /* 0x0000000302037210 */ /* 0x000fe40007ffe0ff */
[----:B------:R-:W-:Y:S01]  /*03e0*/  ISETP.NE.AND P0, PT, R18, RZ, PT ;  /* 0x000000ff1200720c */ /* 0x000fe20003f05270 */
[----:B--2---:R-:W-:-:S05]  /*03f0*/  FADD R19, R14, R13 ;  /* 0x0000000d0e137221 */ /* 0x004fca0000000000 */
[----:B------:R3:W-:Y:S07]  /*0400*/  STG.E desc[UR4][R10.64], R19 ;  /* 0x000000130a007986 */ /* 0x0007ee000c101904 */
[----:B------:R-:W-:Y:S05]  /*0410*/  @P0 BRA `(.L_x_4) ;  /* 0xfffffffc00c40947 */ /* 0x000fea000383ffff */
.L_x_3:
[----:B------:R-:W-:Y:S05]  /*0420*/  BSYNC.RECONVERGENT B1 ;  /* 0x0000000000017941 */ /* 0x000fea0003800200 */
.L_x_2:
[----:B------:R-:W-:Y:S05]  /*0430*/  @!P1 BRA `(.L_x_1) ;  /* 0x0000000000a09947 */ /* 0x000fea0003800000 */
.L_x_5:
[----:B0-----:R-:W0:Y:S01]  /*0440*/  LDC.64 R4, c[0x0][0x380] ;  /* 0x0000e000ff047b82 */ /* 0x001e220000000a00 */
[C---:B------:R-:W-:Y:S02]  /*0450*/  R2UR UR4, R16.reuse ;  /* 0x00000000100472ca */ /* 0x040fe400000e0000 */
[C---:B------:R-:W-:Y:S02]  /*0460*/  R2UR UR5, R17.reuse ;  /* 0x00000000110572ca */ /* 0x040fe400000e0000 */
[----:B------:R-:W-:Y:S02]  /*0470*/  R2UR UR8, R16 ;  /* 0x00000000100872ca */ /* 0x000fe400000e0000 */
[----:B------:R-:W-:Y:S01]  /*0480*/  R2UR UR9, R17 ;  /* 0x00000000110972ca */ /* 0x000fe200000e0000 */
[----:B------:R-:W3:Y:S01]  /*0490*/  LDC.64 R6, c[0x0][0x388] ;  /* 0x0000e200ff067b82 */ /* 0x000ee20000000a00 */
[----:B0-----:R-:W-:-:S07]  /*04a0*/  IMAD.WIDE R8, R3, 0x4, R4 ;  /* 0x0000000403087825 */ /* 0x001fce00078e0204 */
[----:B------:R-:W0:Y:S01]  /*04b0*/  LDC.64 R4, c[0x0][0x390] ;  /* 0x0000e400ff047b82 */ /* 0x000e220000000a00 */
[----:B---3--:R-:W-:Y:S02]  /*04c0*/  IMAD.WIDE R10, R3, 0x4, R6 ;  /* 0x00000004030a7825 */ /* 0x008fe400078e0206 */
[----:B------:R-:W2:Y:S04]  /*04d0*/  LDG.E R6, desc[UR4][R8.64] ;  /* 0x0000000408067981 */ /* 0x000ea8000c1e1900 */
[----:B------:R-:W2:Y:S01]  /*04e0*/  LDG.E R7, desc[UR8][R10.64] ;  /* 0x000000080a077981 */ /* 0x000ea2000c1e1900 */
[----:B------:R-:W-:Y:S02]  /*04f0*/  R2UR UR10, R16 ;  /* 0x00000000100a72ca */ /* 0x000fe400000e0000 */
[----:B------:R-:W-:Y:S01]  /*0500*/  R2UR UR11, R17 ;  /* 0x00000000110b72ca */ /* 0x000fe200000e0000 */
[----:B0-----:R-:W-:-:S04]  /*0510*/  IMAD.WIDE R14, R3, 0x4, R4 ;  /* 0x00000004030e7825 */ /* 0x001fc800078e0204 */
[----:B------:R-:W-:-:S04]  /*0520*/  IMAD.WIDE R4, R2, 0x4, R8 ;  /* 0x0000000402047825 */ /* 0x000fc800078e0208 */
[----:B--2---:R-:W-:Y:S01]  /*0530*/  FADD R19, R6, R7 ;  /* 0x0000000706137221 */ /* 0x004fe20000000000 */
[----:B------:R-:W-:-:S04]  /*0540*/  IMAD.WIDE R6, R2, 0x4, R10 ;  /* 0x0000000402067825 */ /* 0x000fc800078e020a */
[----:B------:R0:W-:Y:S04]  /*0550*/  STG.E desc[UR4][R14.64], R19 ;  /* 0x000000130e007986 */ /* 0x0001e8000c101904 */
[----:B------:R-:W2:Y:S04]  /*0560*/  LDG.E R8, desc[UR8][R4.64] ;  /* 0x0000000804087981 */ /* 0x000ea8000c1e1900 */
[----:B------:R-:W2:Y:S01]  /*0570*/  LDG.E R9, desc[UR10][R6.64] ;  /* 0x0000000a06097981 */ /* 0x000ea2000c1e1900 */
[----:B------:R-:W-:-:S04]  /*0580*/  IMAD.WIDE R10, R2, 0x4, R4 ;  /* 0x00000004020a7825 */ /* 0x000fc800078e0204 */
[----:B------:R-:W-:-:S04]  /*0590*/  IMAD.WIDE R12, R2, 0x4, R6 ;  /* 0x00000004020c7825 */ /* 0x000fc800078e0206 */
[----:B--2---:R-:W-:Y:S01]  /*05a0*/  FADD R21, R8, R9 ;  /* 0x0000000908157221 */ /* 0x004fe20000000000 */
[----:B------:R-:W-:-:S05]  /*05b0*/  IMAD.WIDE R8, R2, 0x4, R14 ;  /* 0x0000000402087825 */ /* 0x000fca00078e020e */
[----:B------:R1:W-:Y:S04]  /*05c0*/  STG.E desc[UR4][R8.64], R21 ;  /* 0x0000001508007986 */ /* 0x0003e8000c101904 */
[----:B0-----:R-:W2:Y:S04]  /*05d0*/  LDG.E R14, desc[UR8][R10.64] ;  /* 0x000000080a0e7981 */ /* 0x001ea8000c1e1900 */
[----:B------:R-:W2:Y:S01]  /*05e0*/  LDG.E R5, desc[UR10][R12.64] ;  /* 0x0000000a0c057981 */ /* 0x000ea2000c1e1900 */
[C---:B------:R-:W-:Y:S01]  /*05f0*/  IMAD.WIDE R6, R2.reuse, 0x4, R10 ;  /* 0x0000000402067825 */ /* 0x040fe200078e020a */
[----:B------:R-:W-:-:S03]  /*0600*/  LEA R3, R2, R3, 0x2 ;  /* 0x0000000302037211 */ /* 0x000fc600078e10ff */
[----:B--2---:R-:W-:Y:S01]  /*0610*/  FADD R19, R14, R5 ;  /* 0x000000050e137221 */ /* 0x004fe20000000000 */
[----:B------:R-:W-:-:S04]  /*0620*/  IMAD.WIDE R4, R2, 0x4, R8 ;  /* 0x0000000402047825 */ /* 0x000fc800078e0208 */
[C---:B------:R-:W-:Y:S01]  /*0630*/  IMAD.WIDE R14, R2.reuse, 0x4, R12 ;  /* 0x00000004020e7825 */ /* 0x040fe200078e020c */
[----:B------:R0:W-:Y:S04]  /*0640*/  STG.E desc[UR4][R4.64], R19 ;  /* 0x0000001304007986 */ /* 0x0001e8000c101904 */
[----:B------:R-:W2:Y:S04]  /*0650*/  LDG.E R6, desc[UR8][R6.64] ;  /* 0x0000000806067981 */ /* 0x000ea8000c1e1900 */
[----:B------:R-:W2:Y:S01]  /*0660*/  LDG.E R15, desc[UR10][R14.64] ;  /* 0x0000000a0e0f7981 */ /* 0x000ea2000c1e1900 */
[----:B------:R-:W-:Y:S01]  /*0670*/  ISETP.GE.AND P0, PT, R3, UR6, PT ;  /* 0x0000000603007c0c */ /* 0x000fe2000bf06270 */
[----:B-1----:R-:W-:-:S04]  /*0680*/  IMAD.WIDE R8, R2, 0x4, R4 ;  /* 0x0000000402087825 */ /* 0x002fc800078e0204 */
[----:B--2---:R-:W-:-:S05]  /*0690*/  FADD R11, R6, R15 ;  /* 0x0000000f060b7221 */ /* 0x004fca0000000000 */
[----:B------:R0:W-:Y:S03]  /*06a0*/  STG.E desc[UR4][R8.64], R11 ;  /* 0x0000000b08007986 */ /* 0x0001e6000c101904 */
[----:B------:R-:W-:Y:S05]  /*06b0*/  @!P0 BRA `(.L_x_5) ;  /* 0xfffffffc00608947 */ /* 0x000fea000383ffff */
.L_x_1:
[----:B------:R-:W-:Y:S05]  /*06c0*/  BSYNC.RECONVERGENT B0 ;  /* 0x0000000000007941 */ /* 0x000fea0003800200 */
.L_x_0:
[----:B------:R-:W1:Y:S01]  /*06d0*/  S2UR UR5, SR_CgaCtaId ;  /* 0x00000000000579c3 */ /* 0x000e620000008800 */
[----:B------:R-:W-:Y:S02]  /*06e0*/  UMOV UR4, 0x400 ;  /* 0x0000040000047882 */ /* 0x000fe40000000000 */
[----:B-1----:R-:W-:-:S06]  /*06f0*/  ULEA UR4, UR5, UR4, 0x18 ;  /* 0x0000000405047291 */ /* 0x002fcc000f8ec0ff */
[----:B------:R-:W-:-:S05]  /*0700*/  LEA R0, R0, UR4, 0x2 ;  /* 0x0000000400007c11 */ /* 0x000fca000f8e10ff */
[----:B------:R-:W-:Y:S01]  /*0710*/  STS [R0], RZ ;  /* 0x000000ff00007388 */ /* 0x000fe20000000800 */
[----:B------:R-:W-:Y:S06]  /*0720*/  BAR.SYNC.DEFER_BLOCKING 0x0 ;  /* 0x0000000000007b1d */ /* 0x000fec0000010000 */
[----:B------:R-:W-:Y:S05]  /*0730*/  EXIT ;  /* 0x000000000000794d */ /* 0x000fea0003800000 */
.L_x_6:
[----:B------:R-:W-:-:S00]  /*0740*/  BRA `(.L_x_6) ;  /* 0xfffffffc00fc7947 */ /* 0x000fc0000383ffff */
[----:B------:R-:W-:-:S00]  /*0750*/  NOP ;  /* 0x0000000000007918 */ /* 0x000fc00000000000 */
        /* <DEDUP_REMOVED lines=10> */
.L_x_13:


//--------------------- .text._Z18coarsenedAddKernelPfS_S_ii --------------------------
	.section	.text._Z18coarsenedAddKernelPfS_S_ii,"ax",@progbits
	.align	128
        .global         _Z18coarsenedAddKernelPfS_S_ii
        .type           _Z18coarsenedAddKernelPfS_S_ii,@function
        .size           _Z18coarsenedAddKernelPfS_S_ii,(.L_x_14 - _Z18coarsenedAddKernelPfS_S_ii)
        .other          _Z18coarsenedAddKernelPfS_S_ii,@"STO_CUDA_ENTRY STV_DEFAULT"
_Z18coarsenedAddKernelPfS_S_ii:
.text._Z18coarsenedAddKernelPfS_S_ii:
[----:B------:R-:W-:Y:S01]  /*0000*/  LDC R1, c[0x0][0x37c] ;  /* 0x0000df00ff017b82 */ /* 0x000fe20000000800 */
[----:B------:R-:W0:Y:S07]  /*0010*/  S2R R3, SR_TID.X ;  /* 0x0000000000037919 */ /* 0x000e2e0000002100 */
[----:B------:R-:W0:Y:S01]  /*0020*/  S2UR UR4, SR_CTAID.X ;  /* 0x00000000000479c3 */ /* 0x000e220000002500 */
[----:B------:R-:W1:Y:S07]  /*0030*/  LDCU.64 UR6, c[0x0][0x398] ;  /* 0x00007300ff0677ac */ /* 0x000e6e0008000a00 */
[----:B------:R-:W0:Y:S02]  /*0040*/  LDC R2, c[0x0][0x360] ;  /* 0x0000d800ff027b82 */ /* 0x000e240000000800 */
[----:B0-----:R-:W-:-:S04]  /*0050*/  IMAD R0, R2, UR4, R3 ;  /* 0x0000000402007c24 */ /* 0x001fc8000f8e0203 */
[----:B-1----:R-:W-:-:S05]  /*0060*/  IMAD R3, R0, UR7, RZ ;  /* 0x0000000700037c24 */ /* 0x002fca000f8e02ff */
[----:B------:R-:W-:-:S13]  /*0070*/  ISETP.GE.AND P0, PT, R3, UR6, PT ;  /* 0x0000000603007c0c */ /* 0x000fda000bf06270 */
[----:B------:R-:W-:Y:S05]  /*0080*/  @P0 EXIT ;  /* 0x000000000000094d */ /* 0x000fea0003800000 */
[----:B------:R-:W0:Y:S01]  /*0090*/  LDCU UR4, c[0x0][0x370] ;  /* 0x00006e00ff0477ac */ /* 0x000e220008000800 */
[----:B------:R-:W-:Y:S01]  /*00a0*/  BSSY.RECONVERGENT B0, `(.L_x_7) ;  /* 0x0000033000007945 */ /* 0x000fe20003800200 */
[----:B0-----:R-:W-:Y:S01]  /*00b0*/  IMAD R0, R2, UR4, RZ ;  /* 0x0000000402007c24 */ /* 0x001fe2000f8e02ff */
[----:B------:R-:W0:Y:S03]  /*00c0*/  LDCU.64 UR4, c[0x0][0x358] ;  /* 0x00006b00ff0477ac */ /* 0x000e260008000a00 */
[----:B------:R-:W-:-:S04]  /*00d0*/  IMAD R0, R0, UR7, RZ ;  /* 0x0000000700007c24 */ /* 0x000fc8000f8e02ff */
[----:B------:R-:W1:Y:S01]  /*00e0*/  I2F.U32.RP R6, R0 ;  /* 0x0000000000067306 */ /* 0x000e620000209000 */
[-C--:B------:R-:W-:Y:S02]  /*00f0*/  IADD3 R2, PT, PT, R3, R0.reuse, RZ ;  /* 0x0000000003027210 */ /* 0x080fe40007ffe0ff */
[----:B------:R-:W-:Y:S02]  /*0100*/  IADD3 R11, PT, PT, RZ, -R0, RZ ;  /* 0x80000000ff0b7210 */ /* 0x000fe40007ffe0ff */
[----:B------:R-:W-:Y:S02]  /*0110*/  VIMNMX R7, PT, PT, R2, UR6, !PT ;  /* 0x0000000602077c48 */ /* 0x000fe4000ffe0100 */
[----:B------:R-:W-:Y:S02]  /*0120*/  ISETP.NE.U32.AND P3, PT, R0, RZ, PT ;  /* 0x000000ff0000720c */ /* 0x000fe40003f65070 */
[----:B------:R-:W-:-:S04]  /*0130*/  IADD3 R7, PT, PT, -R2, R7, RZ ;  /* 0x0000000702077210 */ /* 0x000fc80007ffe1ff */
[C---:B------:R-:W-:Y:S01]  /*0140*/  ISETP.NE.AND P0, PT, R7.reuse, RZ, PT ;  /* 0x000000ff0700720c */ /* 0x040fe20003f05270 */
[----:B-1----:R-:W1:Y:S01]  /*0150*/  MUFU.RCP R6, R6 ;  /* 0x0000000600067308 */ /* 0x002e620000001000 */
[----:B------:R-:W-:-:S11]  /*0160*/  IADD3 R9, PT, PT, R7, -0x1, RZ ;  /* 0xffffffff07097810 */ /* 0x000fd60007ffe0ff */
[----:B------:R-:W-:Y:S02]  /*0170*/  @!P0 IADD3 R9, PT, PT, R7, RZ, RZ ;  /* 0x000000ff07098210 */ /* 0x000fe40007ffe0ff */
[----:B-1----:R-:W-:-:S04]  /*0180*/  IADD3 R4, PT, PT, R6, 0xffffffe, RZ ;  /* 0x0ffffffe06047810 */ /* 0x002fc80007ffe0ff */
[----:B------:R1:W2:Y:S02]  /*0190*/  F2I.FTZ.U32.TRUNC.NTZ R5, R4 ;  /* 0x0000000400057305 */ /* 0x0002a4000021f000 */
[----:B-1----:R-:W-:Y:S02]  /*01a0*/  HFMA2 R4, -RZ, RZ, 0, 0 ;  /* 0x00000000ff047431 */ /* 0x002fe400000001ff */
[----:B--2---:R-:W-:-:S04]  /*01b0*/  IMAD R11, R11, R5, RZ ;  /* 0x000000050b0b7224 */ /* 0x004fc800078e02ff */
[----:B------:R-:W-:-:S06]  /*01c0*/  IMAD.HI.U32 R2, R5, R11, R4 ;  /* 0x0000000b05027227 */ /* 0x000fcc00078e0004 */
[----:B------:R-:W-:-:S05]  /*01d0*/  IMAD.HI.U32 R5, R2, R9, RZ ;  /* 0x0000000902057227 */ /* 0x000fca00078e00ff */
[----:B------:R-:W-:-:S05]  /*01e0*/  IADD3 R2, PT, PT, -R5, RZ, RZ ;  /* 0x000000ff05027210 */ /* 0x000fca0007ffe1ff */
[----:B------:R-:W-:Y:S01]  /*01f0*/  IMAD R9, R0, R2, R9 ;  /* 0x0000000200097224 */ /* 0x000fe200078e0209 */
[----:B------:R-:W-:-:S04]  /*0200*/  SEL R2, RZ, 0x1, !P0 ;  /* 0x00000001ff027807 */ /* 0x000fc80004000000 */
[----:B------:R-:W-:-:S13]  /*0210*/  ISETP.GE.U32.AND P1, PT, R9, R0, PT ;  /* 0x000000000900720c */ /* 0x000fda0003f26070 */
[----:B------:R-:W-:Y:S02]  /*0220*/  @P1 IADD3 R9, PT, PT, -R0, R9, RZ ;  /* 0x0000000900091210 */ /* 0x000fe40007ffe1ff */
[----:B------:R-:W-:Y:S02]  /*0230*/  @P1 IADD3 R5, PT, PT, R5, 0x1, RZ ;  /* 0x0000000105051810 */ /* 0x000fe40007ffe0ff */
[----:B------:R-:W-:-:S13]  /*0240*/  ISETP.GE.U32.AND P2, PT, R9, R0, PT ;  /* 0x000000000900720c */ /* 0x000fda0003f46070 */
[----:B------:R-:W-:Y:S02]  /*0250*/  @P2 IADD3 R5, PT, PT, R5, 0x1, RZ ;  /* 0x0000000105052810 */ /* 0x000fe40007ffe0ff */
[----:B------:R-:W-:-:S04]  /*0260*/  @!P3 LOP3.LUT R5, RZ, R0, RZ, 0x33, !PT ;  /* 0x00000000ff05b212 */ /* 0x000fc800078e33ff */
[----:B------:R-:W-:-:S04]  /*0270*/  IADD3 R2, PT, PT, R2, R5, RZ ;  /* 0x0000000502027210 */ /* 0x000fc80007ffe0ff */
[C---:B------:R-:W-:Y:S02]  /*0280*/  LOP3.LUT R4, R2.reuse, 0x3, RZ, 0xc0, !PT ;  /* 0x0000000302047812 */ /* 0x040fe400078ec0ff */
[----:B------:R-:W-:Y:S02]  /*0290*/  ISETP.GE.U32.AND P1, PT, R2, 0x3, PT ;  /* 0x000000030200780c */ /* 0x000fe40003f26070 */
[----:B------:R-:W-:-:S13]  /*02a0*/  ISETP.NE.AND P0, PT, R4, 0x3, PT ;  /* 0x000000030400780c */ /* 0x000fda0003f05270 */
[----:B0-----:R-:W-:Y:S05]  /*02b0*/  @!P0 BRA `(.L_x_8) ;  /* 0x0000000000448947 */ /* 0x001fea0003800000 */
[----:B------:R-:W0:Y:S01]  /*02c0*/  LDC.64 R4, c[0x0][0x390] ;  /* 0x0000e400ff047b82 */ /* 0x000e220000000a00 */
[----:B------:R-:W-:-:S04]  /*02d0*/  IADD3 R2, PT, PT, R2, 0x1, RZ ;  /* 0x0000000102027810 */ /* 0x000fc80007ffe0ff */
[----:B------:R-:W-:-:S03]  /*02e0*/  LOP3.LUT R2, R2, 0x3, RZ, 0xc0, !PT ;  /* 0x0000000302027812 */ /* 0x000fc600078ec0ff */
[----:B------:R-:W1:Y:S01]  /*02f0*/  LDC.64 R6, c[0x0][0x380] ;  /* 0x0000e000ff067b82 */ /* 0x000e620000000a00 */
[----:B------:R-:W-:-:S07]  /*0300*/  IADD3 R2, PT, PT, -R2, RZ, RZ ;  /* 0x000000ff02027210 */ /* 0x000fce0007ffe1ff */
[----:B------:R-:W2:Y:S02]  /*0310*/  LDC.64 R8, c[0x0][0x388] ;  /* 0x0000e200ff087b82 */ /* 0x000ea40000000a00 */
.L_x_9:
[----:B--2---:R-:W-:-:S04]  /*0320*/  IMAD.WIDE R12, R3, 0x4, R8 ;  /* 0x00000004030c7825 */ /* 0x004fc800078e0208 */
[C---:B-1----:R-:W-:Y:S02]  /*0330*/  IMAD.WIDE R14, R3.reuse, 0x4, R6 ;  /* 0x00000004030e7825 */ /* 0x042fe400078e0206 */
[----:B------:R-:W2:Y:S04]  /*0340*/  LDG.E R13, desc[UR4][R12.64] ;  /* 0x000000040c0d7981 */ /* 0x000ea8000c1e1900 */
[----:B------:R-:W2:Y:S01]  /*0350*/  LDG.E R14, desc[UR4][R14.64] ;  /* 0x000000040e0e7981 */ /* 0x000ea2000c1e1900 */
[----:B0--3--:R-:W-:Y:S01]  /*0360*/  IMAD.WIDE R10, R3, 0x4, R4 ;  /* 0x00000004030a7825 */ /* 0x009fe200078e0204 */
[----:B------:R-:W-:Y:S02]  /*0370*/  IADD3 R2, PT, PT, R2, 0x1, RZ ;  /* 0x0000000102027810 */ /* 0x000fe40007ffe0ff */
[----:B------:R-:W-:-:S02]  /*0380*/  IADD3 R3, PT, PT, R0, R3, RZ ;  /* 0x0000000300037210 */ /* 0x000fc40007ffe0ff */
[----:B------:R-:W-:Y:S01]  /*0390*/  ISETP.NE.AND P0, PT, R2, RZ, PT ;  /* 0x000000ff0200720c */ /* 0x000fe20003f05270 */
[----:B--2---:R-:W-:-:S05]  /*03a0*/  FADD R17, R14, R13 ;  /* 0x0000000d0e117221 */ /* 0x004fca0000000000 */
[----:B------:R3:W-:Y:S07]  /*03b0*/  STG.E desc[UR4][R10.64], R17 ;  /* 0x000000110a007986 */ /* 0x0007ee000c101904 */
[----:B------:R-:W-:Y:S05]  /*03c0*/  @P0 BRA `(.L_x_9) ;  /* 0xfffffffc00d40947 */ /* 0x000fea000383ffff */
.L_x_8:
[----:B------:R-:W-:Y:S05]  /*03d0*/  BSYNC.RECONVERGENT B0 ;  /* 0x0000000000007941 */ /* 0x000fea0003800200 */
.L_x_7:
[----:B------:R-:W-:Y:S05]  /*03e0*/  @!P1 EXIT ;  /* 0x000000000000994d */ /* 0x000fea0003800000 */
.L_x_10:
[----:B------:R-:W3:Y:S08]  /*03f0*/  LDC.64 R4, c[0x0][0x380] ;  /* 0x0000e000ff047b82 */ /* 0x000ef00000000a00 */
[----:B------:R-:W0:Y:S01]  /*0400*/  LDC.64 R6, c[0x0][0x388] ;  /* 0x0000e200ff067b82 */ /* 0x000e220000000a00 */
[----:B---3--:R-:W-:-:S07]  /*0410*/  IMAD.WIDE R10, R3, 0x4, R4 ;  /* 0x00000004030a7825 */ /* 0x008fce00078e0204 */
[----:B------:R-:W1:Y:S01]  /*0420*/  LDC.64 R4, c[0x0][0x390] ;  /* 0x0000e400ff047b82 */ /* 0x000e620000000a00 */
[----:B--2---:R-:W2:Y:S01]  /*0430*/  LDG.E R2, desc[UR4][R10.64] ;  /* 0x000000040a027981 */ /* 0x004ea2000c1e1900 */
[----:B0-----:R-:W-:-:S05]  /*0440*/  IMAD.WIDE R12, R3, 0x4, R6 ;  /* 0x00000004030c7825 */ /* 0x001fca00078e0206 */
[----:B------:R-:W2:Y:S01]  /*0450*/  LDG.E R7, desc[UR4][R12.64] ;  /* 0x000000040c077981 */ /* 0x000ea2000c1e1900 */
[----:B-1----:R-:W-:-:S04]  /*0460*/  IMAD.WIDE R16, R3, 0x4, R4 ;  /* 0x0000000403107825 */ /* 0x002fc800078e0204 */
        /* <DEDUP_REMOVED lines=8> */
[----:B------:R-:W-:-:S04]  /*04f0*/  IMAD.WIDE R12, R0, 0x4, R6 ;  /* 0x00000004000c7825 */ /* 0x000fc800078e0206 */
[----:B--2---:R-:W-:-:S05]  /*0500*/  FADD R21, R2, R15 ;  /* 0x0000000f02157221 */ /* 0x004fca0000000000 */
        /* <DEDUP_REMOVED lines=8> */
[----:B------:R-:W1:Y:S04]  /*0590*/  LDG.E R4, desc[UR4][R4.64] ;  /* 0x0000000404047981 */ /* 0x000e68000c1e1900 */
[----:B------:R-:W1:Y:S01]  /*05a0*/  LDG.E R7, desc[UR4][R6.64] ;  /* 0x0000000406077981 */ /* 0x000e62000c1e1900 */
[C---:B0-----:R-:W-:Y:S01]  /*05b0*/  IMAD.WIDE R16, R0.reuse, 0x4, R14 ;  /* 0x0000000400107825 */ /* 0x041fe200078e020e */
[----:B------:R-:W-:-:S04]  /*05c0*/  LEA R3, R0, R3, 0x2 ;  /* 0x0000000300037211 */ /* 0x000fc800078e10ff */
[----:B------:R-:W-:Y:S01]  /*05d0*/  ISETP.GE.AND P0, PT, R3, UR6, PT ;  /* 0x0000000603007c0c */ /* 0x000fe2000bf06270 */
[----:B-1----:R-:W-:-:S05]  /*05e0*/  FADD R9, R4, R7 ;  /* 0x0000000704097221 */ /* 0x002fca0000000000 */
[----:B------:R2:W-:Y:S07]  /*05f0*/  STG.E desc[UR4][R16.64], R9 ;  /* 0x0000000910007986 */ /* 0x0005ee000c101904 */
[----:B------:R-:W-:Y:S05]  /*0600*/  @!P0 BRA `(.L_x_10) ;  /* 0xfffffffc00788947 */ /* 0x000fea000383ffff */
[----:B------:R-:W-:Y:S05]  /*0610*/  EXIT ;  /* 0x000000000000794d */ /* 0x000fea0003800000 */
.L_x_11:
        /* <DEDUP_REMOVED lines=14> */
.L_x_14:


//--------------------- .text._Z14naiveAddKernelPfS_S_i --------------------------
	.section	.text._Z14naiveAddKernelPfS_S_i,"ax",@progbits
	.align	128
        .global         _Z14naiveAddKernelPfS_S_i
        .type           _Z14naiveAddKernelPfS_S_i,@function
        .size           _Z14naiveAddKernelPfS_S_i,(.L_x_15 - _Z14naiveAddKernelPfS_S_i)
        .other          _Z14naiveAddKernelPfS_S_i,@"STO_CUDA_ENTRY STV_DEFAULT"
_Z14naiveAddKernelPfS_S_i:
.text._Z14naiveAddKernelPfS_S_i:
[----:B------:R-:W-:Y:S01]  /*0000*/  LDC R1, c[0x0][0x37c] ;  /* 0x0000df00ff017b82 */ /* 0x000fe20000000800 */
[----:B------:R-:W0:Y:S07]  /*0010*/  S2R R0, SR_TID.X ;  /* 0x0000000000007919 */ /* 0x000e2e0000002100 */
[----:B------:R-:W0:Y:S01]  /*0020*/  S2UR UR4, SR_CTAID.X ;  /* 0x00000000000479c3 */ /* 0x000e220000002500 */
[----:B------:R-:W1:Y:S07]  /*0030*/  LDCU UR5, c[0x0][0x398] ;  /* 0x00007300ff0577ac */ /* 0x000e6e0008000800 */
[----:B------:R-:W0:Y:S02]  /*0040*/  LDC R9, c[0x0][0x360] ;  /* 0x0000d800ff097b82 */ /* 0x000e240000000800 */
[----:B0-----:R-:W-:-:S05]  /*0050*/  IMAD R9, R9, UR4, R0 ;  /* 0x0000000409097c24 */ /* 0x001fca000f8e0200 */
[----:B-1----:R-:W-:-:S13]  /*0060*/  ISETP.GE.AND P0, PT, R9, UR5, PT ;  /* 0x0000000509007c0c */ /* 0x002fda000bf06270 */
[----:B------:R-:W-:Y:S05]  /*0070*/  @P0 EXIT ;  /* 0x000000000000094d */ /* 0x000fea0003800000 */
[----:B------:R-:W0:Y:S01]  /*0080*/  LDC.64 R2, c[0x0][0x380] ;  /* 0x0000e000ff027b82 */ /* 0x000e220000000a00 */
[----:B------:R-:W1:Y:S07]  /*0090*/  LDCU.64 UR4, c[0x0][0x358] ;  /* 0x00006b00ff0477ac */ /* 0x000e6e0008000a00 */
[----:B------:R-:W2:Y:S08]  /*00a0*/  LDC.64 R4, c[0x0][0x388] ;  /* 0x0000e200ff047b82 */ /* 0x000eb00000000a00 */
[----:B------:R-:W3:Y:S01]  /*00b0*/  LDC.64 R6, c[0x0][0x390] ;  /* 0x0000e400ff067b82 */ /* 0x000ee20000000a00 */
[----:B0-----:R-:W-:-:S06]  /*00c0*/  IMAD.WIDE R2, R9, 0x4, R2 ;  /* 0x0000000409027825 */ /* 0x001fcc00078e0202 */
[----:B-1----:R-:W4:Y:S01]  /*00d0*/  LDG.E R2, desc[UR4][R2.64] ;  /* 0x0000000402027981 */ /* 0x002f22000c1e1900 */
[----:B--2---:R-:W-:-:S06]  /*00e0*/  IMAD.WIDE R4, R9, 0x4, R4 ;  /* 0x0000000409047825 */ /* 0x004fcc00078e0204 */
[----:B------:R-:W4:Y:S01]  /*00f0*/  LDG.E R5, desc[UR4][R4.64] ;  /* 0x0000000404057981 */ /* 0x000f22000c1e1900 */
[----:B---3--:R-:W-:-:S04]  /*0100*/  IMAD.WIDE R6, R9, 0x4, R6 ;  /* 0x0000000409067825 */ /* 0x008fc800078e0206 */
[----:B----4-:R-:W-:-:S05]  /*0110*/  FADD R9, R2, R5 ;  /* 0x0000000502097221 */ /* 0x010fca0000000000 */
[----:B------:R-:W-:Y:S01]  /*0120*/  STG.E desc[UR4][R6.64], R9 ;  /* 0x0000000906007986 */ /* 0x000fe2000c101904 */
[----:B------:R-:W-:Y:S05]  /*0130*/  EXIT ;  /* 0x000000000000794d */ /* 0x000fea0003800000 */
.L_x_12:
        /* <DEDUP_REMOVED lines=12> */
.L_x_15:


//--------------------- .nv.shared._Z25coarsenedAddWithSharedMemPfS_S_ii --------------------------
	.section	.nv.shared._Z25coarsenedAddWithSharedMemPfS_S_ii,"aw",@nobits
	.sectionflags	@""
	.align	16
	.zero		1024


//--------------------- .nv.shared.reserved.0     --------------------------
	.section	.nv.shared.reserved.0,"aw",@nobits
	.weak		__nv_reservedSMEM_offset_0_alias
	.size		__nv_reservedSMEM_offset_0_alias, 0, 64
	.other		__nv_reservedSMEM_offset_0_alias,@"STO_CUDA_RESERVED_SHARED STV_DEFAULT"
__nv_reservedSMEM_offset_0_alias:
	.zero		0
	.zero		64


//--------------------- .nv.shared._Z18coarsenedAddKernelPfS_S_ii --------------------------
	.section	.nv.shared._Z18coarsenedAddKernelPfS_S_ii,"aw",@nobits
	.sectionflags	@""
	.align	16
	.zero		1024


//--------------------- .nv.shared._Z14naiveAddKernelPfS_S_i --------------------------
	.section	.nv.shared._Z14naiveAddKernelPfS_S_i,"aw",@nobits
	.sectionflags	@""
	.align	16
	.zero		1024


//--------------------- .nv.constant0._Z25coarsenedAddWithSharedMemPfS_S_ii --------------------------
	.section	.nv.constant0._Z25coarsenedAddWithSharedMemPfS_S_ii,"a",@progbits
	.sectionflags	@""
	.align	4
.nv.constant0._Z25coarsenedAddWithSharedMemPfS_S_ii:
	.zero		928


//--------------------- .nv.constant0._Z18coarsenedAddKernelPfS_S_ii --------------------------
	.section	.nv.constant0._Z18coarsenedAddKernelPfS_S_ii,"a",@progbits
	.sectionflags	@""
	.align	4
.nv.constant0._Z18coarsenedAddKernelPfS_S_ii:
	.zero		928


//--------------------- .nv.constant0._Z14naiveAddKernelPfS_S_i --------------------------
	.section	.nv.constant0._Z14naiveAddKernelPfS_S_i,"a",@progbits
	.sectionflags	@""
	.align	4
.nv.constant0._Z14naiveAddKernelPfS_S_i:
	.zero		924


//--------------------- SYMBOLS --------------------------

	.type		.nv.reservedSmem.offset0,@object
	.size		.nv.reservedSmem.offset0,0x4
	.type		.nv.reservedSmem.cap,@object
	.size		.nv.reservedSmem.cap,0x4
